	.headerflags	@"EF_CUDA_TEXMODE_UNIFIED EF_CUDA_64BIT_ADDRESS EF_CUDA_ACCELERATORS EF_CUDA_SM90 EF_CUDA_VIRTUAL_SM(EF_CUDA_SM90)"
	.elftype	@"ET_EXEC"


//--------------------- .nv.info                  --------------------------
	.section	.nv.info,"",@"SHT_CUDA_INFO"
	.align	4


	//----- nvinfo : EIATTR_REGCOUNT
	.align		4
        /*0000*/ 	.byte	0x04, 0x2f
        /*0002*/ 	.short	(.L_3 - .L_2)
	.align		4
.L_2:
        /*0004*/ 	.word	index@(triton_poi_fused__native_batch_norm_legit_no_training_add_42)
        /*0008*/ 	.word	0x0000001a


	//----- nvinfo : EIATTR_MIN_STACK_SIZE
	.align		4
.L_3:
        /*000c*/ 	.byte	0x04, 0x12
        /*000e*/ 	.short	(.L_5 - .L_4)
	.align		4
.L_4:
        /*0010*/ 	.word	index@(triton_poi_fused__native_batch_norm_legit_no_training_add_42)
        /*0014*/ 	.word	0x00000000


	//----- nvinfo : EIATTR_FRAME_SIZE
	.align		4
.L_5:
        /*0018*/ 	.byte	0x04, 0x11
        /*001a*/ 	.short	(.L_7 - .L_6)
	.align		4
.L_6:
        /*001c*/ 	.word	index@(triton_poi_fused__native_batch_norm_legit_no_training_add_42)
        /*0020*/ 	.word	0x00000000


	//----- nvinfo : EIATTR_MIN_STACK_SIZE
	.align		4
.L_7:
        /*0024*/ 	.byte	0x04, 0x12
        /*0026*/ 	.short	(.L_9 - .L_8)
	.align		4
.L_8:
        /*0028*/ 	.word	index@(triton_poi_fused__native_batch_norm_legit_no_training_add_42)
        /*002c*/ 	.word	0x00000000
.L_9:


//--------------------- .nv.info.triton_poi_fused__native_batch_norm_legit_no_training_add_42 --------------------------
	.section	.nv.info.triton_poi_fused__native_batch_norm_legit_no_training_add_42,"",@"SHT_CUDA_INFO"
	.sectionflags	@""
	.align	4


	//----- nvinfo : EIATTR_CUDA_API_VERSION
	.align		4
        /*0000*/ 	.byte	0x04, 0x37
        /*0002*/ 	.short	(.L_11 - .L_10)
.L_10:
        /*0004*/ 	.word	0x0000007c


	//----- nvinfo : EIATTR_KPARAM_INFO
	.align		4
.L_11:
        /*0008*/ 	.byte	0x04, 0x17
        /*000a*/ 	.short	(.L_13 - .L_12)
.L_12:
        /*000c*/ 	.word	0x00000000
        /*0010*/ 	.short	0x0007
        /*0012*/ 	.short	0x0038
        /*0014*/ 	.byte	0x00, 0xf0, 0x11, 0x00


	//----- nvinfo : EIATTR_KPARAM_INFO
	.align		4
.L_13:
        /*0018*/ 	.byte	0x04, 0x17
        /*001a*/ 	.short	(.L_15 - .L_14)
.L_14:
        /*001c*/ 	.word	0x00000000
        /*0020*/ 	.short	0x0006
        /*0022*/ 	.short	0x0030
        /*0024*/ 	.byte	0x00, 0xf4, 0x21, 0x00


	//----- nvinfo : EIATTR_KPARAM_INFO
	.align		4
.L_15:
        /*0028*/ 	.byte	0x04, 0x17
        /*002a*/ 	.short	(.L_17 - .L_16)
.L_16:
        /*002c*/ 	.word	0x00000000
        /*0030*/ 	.short	0x0005
        /*0032*/ 	.short	0x0028
        /*0034*/ 	.byte	0x00, 0xf4, 0x21, 0x00


	//----- nvinfo : EIATTR_KPARAM_INFO
	.align		4
.L_17:
        /*0038*/ 	.byte	0x04, 0x17
        /*003a*/ 	.short	(.L_19 - .L_18)
.L_18:
        /*003c*/ 	.word	0x00000000
        /*0040*/ 	.short	0x0004
        /*0042*/ 	.short	0x0020
        /*0044*/ 	.byte	0x00, 0xf4, 0x21, 0x00


	//----- nvinfo : EIATTR_KPARAM_INFO
	.align		4
.L_19:
        /*0048*/ 	.byte	0x04, 0x17
        /*004a*/ 	.short	(.L_21 - .L_20)
.L_20:
        /*004c*/ 	.word	0x00000000
        /*0050*/ 	.short	0x0003
        /*0052*/ 	.short	0x0018
        /*0054*/ 	.byte	0x00, 0xf4, 0x21, 0x00


	//----- nvinfo : EIATTR_KPARAM_INFO
	.align		4
.L_21:
        /*0058*/ 	.byte	0x04, 0x17
        /*005a*/ 	.short	(.L_23 - .L_22)
.L_22:
        /*005c*/ 	.word	0x00000000
        /*0060*/ 	.short	0x0002
        /*0062*/ 	.short	0x0010
        /*0064*/ 	.byte	0x00, 0xf4, 0x21, 0x00


	//----- nvinfo : EIATTR_KPARAM_INFO
	.align		4
.L_23:
        /*0068*/ 	.byte	0x04, 0x17
        /*006a*/ 	.short	(.L_25 - .L_24)
.L_24:
        /*006c*/ 	.word	0x00000000
        /*0070*/ 	.short	0x0001
        /*0072*/ 	.short	0x0008
        /*0074*/ 	.byte	0x00, 0xf4, 0x21, 0x00


	//----- nvinfo : EIATTR_KPARAM_INFO
	.align		4
.L_25:
        /*0078*/ 	.byte	0x04, 0x17
        /*007a*/ 	.short	(.L_27 - .L_26)
.L_26:
        /*007c*/ 	.word	0x00000000
        /*0080*/ 	.short	0x0000
        /*0082*/ 	.short	0x0000
        /*0084*/ 	.byte	0x00, 0xf4, 0x21, 0x00


	//----- nvinfo : EIATTR_SPARSE_MMA_MASK
	.align		4
.L_27:
        /*0088*/ 	.byte	0x03, 0x50
        /*008a*/ 	.short	0x0000


	//----- nvinfo : EIATTR_MAXREG_COUNT
	.align		4
        /*008c*/ 	.byte	0x03, 0x1b
        /*008e*/ 	.short	0x00ff


	//----- nvinfo : EIATTR_EXIT_INSTR_OFFSETS
	.align		4
        /*0090*/ 	.byte	0x04, 0x1c
        /*0092*/ 	.short	(.L_29 - .L_28)


	//   ....[0]....
.L_28:
        /*0094*/ 	.word	0x00000480


	//   ....[1]....
        /*0098*/ 	.word	0x000004a0


	//----- nvinfo : EIATTR_REQNTID
	.align		4
.L_29:
        /*009c*/ 	.byte	0x04, 0x10
        /*009e*/ 	.short	(.L_31 - .L_30)
.L_30:
        /*00a0*/ 	.word	0x00000080
        /*00a4*/ 	.word	0x00000001
        /*00a8*/ 	.word	0x00000001


	//----- nvinfo : EIATTR_CBANK_PARAM_SIZE
	.align		4
.L_31:
        /*00ac*/ 	.byte	0x03, 0x19
        /*00ae*/ 	.short	0x003c


	//----- nvinfo : EIATTR_PARAM_CBANK
	.align		4
        /*00b0*/ 	.byte	0x04, 0x0a
        /*00b2*/ 	.short	(.L_33 - .L_32)
	.align		4
.L_32:
        /*00b4*/ 	.word	index@(.nv.constant0.triton_poi_fused__native_batch_norm_legit_no_training_add_42)
        /*00b8*/ 	.short	0x0210
        /*00ba*/ 	.short	0x003c


	//----- nvinfo : EIATTR_SW_WAR
	.align		4
.L_33:
        /*00bc*/ 	.byte	0x04, 0x36
        /*00be*/ 	.short	(.L_35 - .L_34)
.L_34:
        /*00c0*/ 	.word	0x00000008
.L_35:


//--------------------- .nv.callgraph             --------------------------
	.section	.nv.callgraph,"",@"SHT_CUDA_CALLGRAPH"
	.align	4
	.sectionentsize	8
	.align		4
        /*0000*/ 	.word	0x00000000
	.align		4
        /*0004*/ 	.word	0xffffffff
	.align		4
        /*0008*/ 	.word	0x00000000
	.align		4
        /*000c*/ 	.word	0xfffffffe
	.align		4
        /*0010*/ 	.word	0x00000000
	.align		4
        /*0014*/ 	.word	0xfffffffd
	.align		4
        /*0018*/ 	.word	0x00000000
	.align		4
        /*001c*/ 	.word	0xfffffffc


//--------------------- .nv.constant4             --------------------------
	.section	.nv.constant4,"a",@progbits
	.align	8
	.align		8
.nv.constant4:
        /*0000*/ 	.dword	_$_str
	.align		8
        /*0008*/ 	.dword	_$_str_$_2


//--------------------- .text.triton_poi_fused__native_batch_norm_legit_no_training_add_42 --------------------------
	.section	.text.triton_poi_fused__native_batch_norm_legit_no_training_add_42,"ax",@progbits
	.align	128
        .global         triton_poi_fused__native_batch_norm_legit_no_training_add_42
        .type           triton_poi_fused__native_batch_norm_legit_no_training_add_42,@function
        .size           triton_poi_fused__native_batch_norm_legit_no_training_add_42,(.L_x_1 - triton_poi_fused__native_batch_norm_legit_no_training_add_42)
        .other          triton_poi_fused__native_batch_norm_legit_no_training_add_42,@"STO_CUDA_ENTRY STV_DEFAULT"
triton_poi_fused__native_batch_norm_legit_no_training_add_42:
.text.triton_poi_fused__native_batch_norm_legit_no_training_add_42:
[----:B------:R-:W0:Y:S01]  /*0000*/  LDC R1, c[0x0][0x28] ;  /* 0x00000a00ff017b82 */ /* 0x000e220000000800 */
[----:B------:R-:W1:Y:S07]  /*0010*/  S2R R0, SR_TID.X ;  /* 0x0000000000007919 */ /* 0x000e6e0000002100 */
[----:B------:R-:W2:Y:S01]  /*0020*/  LDC.64 R8, c[0x0][0x228] ;  /* 0x00008a00ff087b82 */ /* 0x000ea20000000a00 */
[----:B------:R-:W-:Y:S01]  /*0030*/  CS2R R6, SRZ ;  /* 0x0000000000067805 */ /* 0x000fe2000001ff00 */
[----:B------:R-:W-:Y:S01]  /*0040*/  ULDC.64 UR4, c[0x0][0x208] ;  /* 0x0000820000047ab9 */ /* 0x000fe20000000a00 */
[----:B------:R-:W3:Y:S05]  /*0050*/  S2R R3, SR_CTAID.X ;  /* 0x0000000000037919 */ /* 0x000eea0000002500 */
[----:B------:R-:W4:Y:S08]  /*0060*/  LDC.64 R12, c[0x0][0x218] ;  /* 0x00008600ff0c7b82 */ /* 0x000f300000000a00 */
[----:B------:R-:W5:Y:S08]  /*0070*/  LDC.64 R18, c[0x0][0x220] ;  /* 0x00008800ff127b82 */ /* 0x000f700000000a00 */
[----:B------:R-:W5:Y:S01]  /*0080*/  LDC.64 R20, c[0x0][0x230] ;  /* 0x00008c00ff147b82 */ /* 0x000f620000000a00 */
[----:B-1----:R-:W-:-:S07]  /*0090*/  SHF.L.U32 R0, R0, 0x1, RZ ;  /* 0x0000000100007819 */ /* 0x002fce00000006ff */
[----:B------:R-:W1:Y:S01]  /*00a0*/  LDC.64 R14, c[0x0][0x238] ;  /* 0x00008e00ff0e7b82 */ /* 0x000e620000000a00 */
[----:B------:R-:W-:-:S04]  /*00b0*/  LOP3.LUT R0, R0, 0xfe, RZ, 0xc0, !PT ;  /* 0x000000fe00007812 */ /* 0x000fc800078ec0ff */
[----:B---3--:R-:W-:-:S03]  /*00c0*/  LEA R0, R3, R0, 0x8 ;  /* 0x0000000003007211 */ /* 0x008fc600078e40ff */
[----:B------:R-:W3:Y:S01]  /*00d0*/  LDC.64 R10, c[0x0][0x240] ;  /* 0x00009000ff0a7b82 */ /* 0x000ee20000000a00 */
[C---:B------:R-:W-:Y:S01]  /*00e0*/  ISETP.GE.AND P6, PT, R0.reuse, 0x1500, PT ;  /* 0x000015000000780c */ /* 0x040fe20003fc6270 */
[----:B------:R-:W-:-:S05]  /*00f0*/  IMAD.HI R2, R0, 0x30c30c31, RZ ;  /* 0x30c30c3100027827 */ /* 0x000fca00078e02ff */
[----:B------:R-:W-:-:S04]  /*0100*/  SHF.R.U32.HI R3, RZ, 0x1f, R2 ;  /* 0x0000001fff037819 */ /* 0x000fc80000011602 */
[----:B------:R-:W-:-:S05]  /*0110*/  LEA.HI.SX32 R16, R2, R3, 0x1c ;  /* 0x0000000302107211 */ /* 0x000fca00078fe2ff */
[----:B------:R-:W-:-:S04]  /*0120*/  IMAD R17, R16, -0x54, R0 ;  /* 0xffffffac10117824 */ /* 0x000fc800078e0200 */
[----:B--2---:R-:W-:-:S05]  /*0130*/  IMAD.WIDE R8, R17, 0x4, R8 ;  /* 0x0000000411087825 */ /* 0x004fca00078e0208 */
[----:B------:R2:W3:Y:S01]  /*0140*/  @!P6 LDG.E.EL.64 R6, desc[UR4][R8.64] ;  /* 0x000000040806e981 */ /* 0x0004e2000c2e1b00 */
[----:B------:R-:W-:Y:S02]  /*0150*/  ISETP.GE.AND P5, PT, R17, 0x48, PT ;  /* 0x000000481100780c */ /* 0x000fe40003fa6270 */
[----:B------:R-:W-:Y:S02]  /*0160*/  CS2R R4, SRZ ;  /* 0x0000000000047805 */ /* 0x000fe4000001ff00 */
[----:B------:R-:W-:Y:S01]  /*0170*/  CS2R R2, SRZ ;  /* 0x0000000000027805 */ /* 0x000fe2000001ff00 */
[C---:B----4-:R-:W-:Y:S01]  /*0180*/  IMAD.WIDE R12, R0.reuse, 0x4, R12 ;  /* 0x00000004000c7825 */ /* 0x050fe200078e020c */
[----:B------:R-:W-:-:S03]  /*0190*/  ISETP.LT.AND P2, PT, R0, 0x1500, !P5 ;  /* 0x000015000000780c */ /* 0x000fc60006f41270 */
[C---:B-----5:R-:W-:Y:S01]  /*01a0*/  IMAD.WIDE R18, R17.reuse, 0x4, R18 ;  /* 0x0000000411127825 */ /* 0x060fe200078e0212 */
[----:B------:R-:W4:Y:S03]  /*01b0*/  @!P6 LDG.E.64 R4, desc[UR4][R12.64] ;  /* 0x000000040c04e981 */ /* 0x000f26000c1e1b00 */
[----:B------:R-:W-:Y:S01]  /*01c0*/  IMAD R23, R16, 0x48, R17 ;  /* 0x0000004810177824 */ /* 0x000fe200078e0211 */
[----:B------:R-:W4:Y:S01]  /*01d0*/  @!P6 LDG.E.EL.64 R2, desc[UR4][R18.64] ;  /* 0x000000041202e981 */ /* 0x000f22000c2e1b00 */
[----:B0-2---:R-:W-:-:S04]  /*01e0*/  IMAD.WIDE R8, R17, 0x4, R20 ;  /* 0x0000000411087825 */ /* 0x005fc800078e0214 */
[----:B-1----:R-:W-:Y:S01]  /*01f0*/  IMAD.WIDE R20, R17, 0x4, R14 ;  /* 0x0000000411147825 */ /* 0x002fe200078e020e */
[----:B------:R-:W-:Y:S02]  /*0200*/  CS2R R14, SRZ ;  /* 0x00000000000e7805 */ /* 0x000fe4000001ff00 */
[----:B------:R-:W-:Y:S01]  /*0210*/  CS2R R16, SRZ ;  /* 0x0000000000107805 */ /* 0x000fe2000001ff00 */
[----:B---3--:R-:W-:Y:S01]  /*0220*/  IMAD.WIDE R22, R23, 0x4, R10 ;  /* 0x0000000417167825 */ /* 0x008fe200078e020a */
[----:B------:R-:W-:-:S04]  /*0230*/  CS2R R10, SRZ ;  /* 0x00000000000a7805 */ /* 0x000fc8000001ff00 */
[----:B------:R-:W2:Y:S04]  /*0240*/  @!P6 LDG.E.EL.64 R16, desc[UR4][R20.64] ;  /* 0x000000041410e981 */ /* 0x000ea8000c2e1b00 */
[----:B------:R-:W3:Y:S04]  /*0250*/  @P2 LDG.E.64 R14, desc[UR4][R22.64] ;  /* 0x00000004160e2981 */ /* 0x000ee8000c1e1b00 */
[----:B------:R0:W2:Y:S02]  /*0260*/  @!P6 LDG.E.EL.64 R10, desc[UR4][R8.64] ;  /* 0x00000004080ae981 */ /* 0x0000a4000c2e1b00 */
[----:B0-----:R-:W-:Y:S01]  /*0270*/  HFMA2.MMA R8, -RZ, RZ, 1.625, 0 ;  /* 0x3e800000ff087435 */ /* 0x001fe200000001ff */
[----:B------:R-:W-:Y:S01]  /*0280*/  FADD R6, R6, 9.9999997473787516356e-06 ;  /* 0x3727c5ac06067421 */ /* 0x000fe20000000000 */
[----:B------:R-:W-:-:S03]  /*0290*/  FADD R7, R7, 9.9999997473787516356e-06 ;  /* 0x3727c5ac07077421 */ /* 0x000fc60000000000 */
[----:B------:R-:W0:Y:S08]  /*02a0*/  MUFU.SQRT R12, R6 ;  /* 0x00000006000c7308 */ /* 0x000e300000002000 */
[----:B------:R1:W5:Y:S01]  /*02b0*/  MUFU.SQRT R13, R7 ;  /* 0x00000007000d7308 */ /* 0x0003620000002000 */
[C---:B0-----:R-:W-:Y:S02]  /*02c0*/  FSETP.GT.AND P0, PT, R12.reuse, 8.50705917302346158658e+37, PT ;  /* 0x7e8000000c00780b */ /* 0x041fe40003f04000 */
[----:B------:R-:W-:Y:S01]  /*02d0*/  FSETP.GEU.AND P3, PT, R12, 1.175494350822287508e-38, PT ;  /* 0x008000000c00780b */ /* 0x000fe20003f6e000 */
[----:B-1----:R-:W0:Y:S01]  /*02e0*/  LDC.64 R6, c[0x0][0x210] ;  /* 0x00008400ff067b82 */ /* 0x002e220000000a00 */
[----:B-----5:R-:W-:-:S02]  /*02f0*/  FSETP.GT.AND P1, PT, R13, 8.50705917302346158658e+37, PT ;  /* 0x7e8000000d00780b */ /* 0x020fc40003f24000 */
[----:B------:R-:W-:-:S07]  /*0300*/  FSETP.GEU.AND P4, PT, R13, 1.175494350822287508e-38, PT ;  /* 0x008000000d00780b */ /* 0x000fce0003f8e000 */
[----:B------:R-:W-:-:S04]  /*0310*/  @P0 FMUL R12, R12, 0.25 ;  /* 0x3e8000000c0c0820 */ /* 0x000fc80000400000 */
[----:B------:R-:W-:Y:S01]  /*0320*/  @!P3 FMUL R12, R12, 16777216 ;  /* 0x4b8000000c0cb820 */ /* 0x000fe20000400000 */
[----:B------:R-:W-:-:S04]  /*0330*/  @P1 FMUL R13, R13, 0.25 ;  /* 0x3e8000000d0d1820 */ /* 0x000fc80000400000 */
[----:B------:R-:W-:Y:S01]  /*0340*/  @!P4 FMUL R13, R13, 16777216 ;  /* 0x4b8000000d0dc820 */ /* 0x000fe20000400000 */
[----:B------:R-:W1:Y:S01]  /*0350*/  MUFU.RCP R12, R12 ;  /* 0x0000000c000c7308 */ /* 0x000e620000001000 */
[----:B------:R-:W-:-:S07]  /*0360*/  FSEL R9, R8, 1, P0 ;  /* 0x3f80000008097808 */ /* 0x000fce0000000000 */
[----:B------:R-:W5:Y:S01]  /*0370*/  MUFU.RCP R13, R13 ;  /* 0x0000000d000d7308 */ /* 0x000f620000001000 */
[----:B------:R-:W-:Y:S01]  /*0380*/  FSEL R8, R8, 1, P1 ;  /* 0x3f80000008087808 */ /* 0x000fe20000800000 */
[----:B------:R-:W-:-:S04]  /*0390*/  @!P3 FMUL R9, R9, 16777216 ;  /* 0x4b8000000909b820 */ /* 0x000fc80000400000 */
[----:B------:R-:W-:Y:S01]  /*03a0*/  @!P4 FMUL R8, R8, 16777216 ;  /* 0x4b8000000808c820 */ /* 0x000fe20000400000 */
[----:B----4-:R-:W-:Y:S01]  /*03b0*/  FADD R3, -R3, R5 ;  /* 0x0000000503037221 */ /* 0x010fe20000000100 */
[----:B------:R-:W-:Y:S01]  /*03c0*/  FADD R2, -R2, R4 ;  /* 0x0000000402027221 */ /* 0x000fe20000000100 */
[----:B-1----:R-:W-:Y:S01]  /*03d0*/  FMUL R9, R12, R9 ;  /* 0x000000090c097220 */ /* 0x002fe20000400000 */
[----:B-----5:R-:W-:-:S03]  /*03e0*/  FMUL R8, R13, R8 ;  /* 0x000000080d087220 */ /* 0x020fc60000400000 */
[----:B------:R-:W-:Y:S01]  /*03f0*/  FMUL R9, R2, R9 ;  /* 0x0000000902097220 */ /* 0x000fe20000400000 */
[----:B------:R-:W-:Y:S01]  /*0400*/  FMUL R8, R3, R8 ;  /* 0x0000000803087220 */ /* 0x000fe20000400000 */
[----:B---3--:R-:W-:Y:S02]  /*0410*/  SEL R3, R14, RZ, P2 ;  /* 0x000000ff0e037207 */ /* 0x008fe40001000000 */
[----:B--2---:R-:W-:Y:S01]  /*0420*/  FFMA R10, R9, R10, R16 ;  /* 0x0000000a090a7223 */ /* 0x004fe20000000010 */
[----:B------:R-:W-:Y:S01]  /*0430*/  SEL R2, R15, RZ, P2 ;  /* 0x000000ff0f027207 */ /* 0x000fe20001000000 */
[----:B------:R-:W-:Y:S01]  /*0440*/  FFMA R11, R8, R11, R17 ;  /* 0x0000000b080b7223 */ /* 0x000fe20000000011 */
[----:B0-----:R-:W-:-:S04]  /*0450*/  IMAD.WIDE R6, R0, 0x4, R6 ;  /* 0x0000000400067825 */ /* 0x001fc800078e0206 */
[----:B------:R-:W-:Y:S01]  /*0460*/  @!P5 FADD R10, R10, R3 ;  /* 0x000000030a0ad221 */ /* 0x000fe20000000000 */
[----:B------:R-:W-:Y:S01]  /*0470*/  @!P5 FADD R11, R11, R2 ;  /* 0x000000020b0bd221 */ /* 0x000fe20000000000 */
[----:B------:R-:W-:Y:S06]  /*0480*/  @P6 EXIT ;  /* 0x000000000000694d */ /* 0x000fec0003800000 */
[----:B------:R-:W-:Y:S01]  /*0490*/  STG.E.64 desc[UR4][R6.64], R10 ;  /* 0x0000000a06007986 */ /* 0x000fe2000c101b04 */
[----:B------:R-:W-:Y:S05]  /*04a0*/  EXIT ;  /* 0x000000000000794d */ /* 0x000fea0003800000 */
.L_x_0:
[----:B------:R-:W-:-:S00]  /*04b0*/  BRA `(.L_x_0) ;  /* 0xfffffffc00fc7947 */ /* 0x000fc0000383ffff */
[----:B------:R-:W-:-:S00]  /*04c0*/  NOP ;  /* 0x0000000000007918 */ /* 0x000fc00000000000 */
        /* <DEDUP_REMOVED lines=11> */
.L_x_1:


//--------------------- .nv.global.init           --------------------------
	.section	.nv.global.init,"aw",@progbits
.nv.global.init:
	.type		_$_str,@object
	.size		_$_str,(_$_str_$_2 - _$_str)
_$_str:
        /*0000*/ 	.byte	0x5f, 0x5f, 0x43, 0x55, 0x44, 0x41, 0x5f, 0x46, 0x54, 0x5a, 0x00
	.type		_$_str_$_2,@object
	.size		_$_str_$_2,(.L_1 - _$_str_$_2)
_$_str_$_2:
        /*000b*/ 	.byte	0x5f, 0x5f, 0x43, 0x55, 0x44, 0x41, 0x5f, 0x50, 0x52, 0x45, 0x43, 0x5f, 0x53, 0x51, 0x52, 0x54
        /*001b*/ 	.byte	0x00
.L_1:


//--------------------- .nv.constant0.triton_poi_fused__native_batch_norm_legit_no_training_add_42 --------------------------
	.section	.nv.constant0.triton_poi_fused__native_batch_norm_legit_no_training_add_42,"a",@progbits
	.sectionflags	@""
	.align	4
.nv.constant0.triton_poi_fused__native_batch_norm_legit_no_training_add_42:
	.zero		588
